//
// Generated by NVIDIA NVVM Compiler
//
// Compiler Build ID: CL-36424714
// Cuda compilation tools, release 13.0, V13.0.88
// Based on NVVM 20.0.0
//

.version 9.0
.target sm_100
.address_size 64

	// .globl	_Z14convertTo1and0PiS_

.visible .entry _Z14convertTo1and0PiS_(
	.param .u64 .ptr .align 1 _Z14convertTo1and0PiS__param_0,
	.param .u64 .ptr .align 1 _Z14convertTo1and0PiS__param_1
)
{
	.reg .b32 	%r<7>;
	.reg .b64 	%rd<8>;

	ld.param.u64 	%rd1, [_Z14convertTo1and0PiS__param_0];
	ld.param.u64 	%rd2, [_Z14convertTo1and0PiS__param_1];
	cvta.to.global.u64 	%rd3, %rd2;
	cvta.to.global.u64 	%rd4, %rd1;
	mov.u32 	%r1, %ctaid.x;
	mul.wide.u32 	%rd5, %r1, 4;
	add.s64 	%rd6, %rd4, %rd5;
	ld.global.u32 	%r2, [%rd6];
	shr.u32 	%r3, %r2, 31;
	add.s32 	%r4, %r2, %r3;
	and.b32  	%r5, %r4, -2;
	sub.s32 	%r6, %r2, %r5;
	add.s64 	%rd7, %rd3, %rd5;
	st.global.u32 	[%rd7], %r6;
	ret;

}
	// .globl	_Z6PPReadPiS_i
.visible .entry _Z6PPReadPiS_i(
	.param .u64 .ptr .align 1 _Z6PPReadPiS_i_param_0,
	.param .u64 .ptr .align 1 _Z6PPReadPiS_i_param_1,
	.param .u32 _Z6PPReadPiS_i_param_2
)
{
	.reg .pred 	%p<2>;
	.reg .b32 	%r<5>;
	.reg .b64 	%rd<9>;

	ld.param.u64 	%rd1, [_Z6PPReadPiS_i_param_0];
	ld.param.u64 	%rd2, [_Z6PPReadPiS_i_param_1];
	ld.param.u32 	%r2, [_Z6PPReadPiS_i_param_2];
	mov.u32 	%r1, %ctaid.x;
	setp.lt.u32 	%p1, %r1, %r2;
	@%p1 bra 	$L__BB1_2;
	cvta.to.global.u64 	%rd3, %rd1;
	cvta.to.global.u64 	%rd4, %rd2;
	sub.s32 	%r3, %r1, %r2;
	mul.wide.u32 	%rd5, %r3, 4;
	add.s64 	%rd6, %rd3, %rd5;
	ld.global.u32 	%r4, [%rd6];
	mul.wide.u32 	%rd7, %r1, 4;
	add.s64 	%rd8, %rd4, %rd7;
	st.global.u32 	[%rd8], %r4;
$L__BB1_2:
	ret;

}
	// .globl	_Z7PPWritePiS_i
.visible .entry _Z7PPWritePiS_i(
	.param .u64 .ptr .align 1 _Z7PPWritePiS_i_param_0,
	.param .u64 .ptr .align 1 _Z7PPWritePiS_i_param_1,
	.param .u32 _Z7PPWritePiS_i_param_2
)
{
	.reg .pred 	%p<2>;
	.reg .b32 	%r<6>;
	.reg .b64 	%rd<8>;

	ld.param.u64 	%rd1, [_Z7PPWritePiS_i_param_0];
	ld.param.u64 	%rd2, [_Z7PPWritePiS_i_param_1];
	ld.param.u32 	%r2, [_Z7PPWritePiS_i_param_2];
	mov.u32 	%r1, %ctaid.x;
	setp.lt.u32 	%p1, %r1, %r2;
	@%p1 bra 	$L__BB2_2;
	cvta.to.global.u64 	%rd3, %rd2;
	cvta.to.global.u64 	%rd4, %rd1;
	mul.wide.u32 	%rd5, %r1, 4;
	add.s64 	%rd6, %rd3, %rd5;
	ld.global.u32 	%r3, [%rd6];
	add.s64 	%rd7, %rd4, %rd5;
	ld.global.u32 	%r4, [%rd7];
	add.s32 	%r5, %r4, %r3;
	st.global.u32 	[%rd7], %r5;
$L__BB2_2:
	ret;

}
	// .globl	_Z14parallelPrefixPiS_i
.visible .entry _Z14parallelPrefixPiS_i(
	.param .u64 .ptr .align 1 _Z14parallelPrefixPiS_i_param_0,
	.param .u64 .ptr .align 1 _Z14parallelPrefixPiS_i_param_1,
	.param .u32 _Z14parallelPrefixPiS_i_param_2
)
{


	ret;

}


// ===== COMPILED SASS (sm_100) =====

	.target	sm_100

	.elftype	@"ET_EXEC"


//--------------------- .note.nv.tkinfo           --------------------------
	.section	.note.nv.tkinfo,"",@"SHT_NOTE"
	.sectionflags	@"SHF_NOTE_NV_TKINFO"
	.tkinfo
        /*0018*/ 	.word	0x00000002
        /*0030*/ 	.string	""
        /*0030*/ 	.string	"ptxas"
        /*0030*/ 	.string	"Cuda compilation tools, release 13.0, V13.0.88"
        /*0030*/ 	.string	"Build cuda_13.0.r13.0/compiler.36424714_0"
        /*0030*/ 	.string	"-arch sm_100 -m 64 "



//--------------------- .note.nv.cuinfo           --------------------------
	.section	.note.nv.cuinfo,"",@"SHT_NOTE"
	.sectionflags	@"SHF_NOTE_NV_CUINFO"
        /*0018*/ 	.short	0x0002
        /*001a*/ 	.short	0x0064
        /*001c*/ 	.short	0x0082
	.zero		2


//--------------------- .nv.info                  --------------------------
	.section	.nv.info,"",@"SHT_CUDA_INFO"
	.align	4


	//----- nvinfo : EIATTR_REGCOUNT
	.align		4
        /*0000*/ 	.byte	0x04, 0x2f
        /*0002*/ 	.short	(.L_1 - .L_0)
	.align		4
.L_0:
        /*0004*/ 	.word	index@(_Z14convertTo1and0PiS_)
        /*0008*/ 	.word	0x0000000c


	//----- nvinfo : EIATTR_FRAME_SIZE
	.align		4
.L_1:
        /*000c*/ 	.byte	0x04, 0x11
        /*000e*/ 	.short	(.L_3 - .L_2)
	.align		4
.L_2:
        /*0010*/ 	.word	index@(_Z14convertTo1and0PiS_)
        /*0014*/ 	.word	0x00000000


	//----- nvinfo : EIATTR_REGCOUNT
	.align		4
.L_3:
        /*0018*/ 	.byte	0x04, 0x2f
        /*001a*/ 	.short	(.L_5 - .L_4)
	.align		4
.L_4:
        /*001c*/ 	.word	index@(_Z6PPReadPiS_i)
        /*0020*/ 	.word	0x0000000a


	//----- nvinfo : EIATTR_FRAME_SIZE
	.align		4
.L_5:
        /*0024*/ 	.byte	0x04, 0x11
        /*0026*/ 	.short	(.L_7 - .L_6)
	.align		4
.L_6:
        /*0028*/ 	.word	index@(_Z6PPReadPiS_i)
        /*002c*/ 	.word	0x00000000


	//----- nvinfo : EIATTR_REGCOUNT
	.align		4
.L_7:
        /*0030*/ 	.byte	0x04, 0x2f
        /*0032*/ 	.short	(.L_9 - .L_8)
	.align		4
.L_8:
        /*0034*/ 	.word	index@(_Z7PPWritePiS_i)
        /*0038*/ 	.word	0x0000000a


	//----- nvinfo : EIATTR_FRAME_SIZE
	.align		4
.L_9:
        /*003c*/ 	.byte	0x04, 0x11
        /*003e*/ 	.short	(.L_11 - .L_10)
	.align		4
.L_10:
        /*0040*/ 	.word	index@(_Z7PPWritePiS_i)
        /*0044*/ 	.word	0x00000000


	//----- nvinfo : EIATTR_REGCOUNT
	.align		4
.L_11:
        /*0048*/ 	.byte	0x04, 0x2f
        /*004a*/ 	.short	(.L_13 - .L_12)
	.align		4
.L_12:
        /*004c*/ 	.word	index@(_Z14parallelPrefixPiS_i)
        /*0050*/ 	.word	0x00000004


	//----- nvinfo : EIATTR_FRAME_SIZE
	.align		4
.L_13:
        /*0054*/ 	.byte	0x04, 0x11
        /*0056*/ 	.short	(.L_15 - .L_14)
	.align		4
.L_14:
        /*0058*/ 	.word	index@(_Z14parallelPrefixPiS_i)
        /*005c*/ 	.word	0x00000000


	//----- nvinfo : EIATTR_MIN_STACK_SIZE
	.align		4
.L_15:
        /*0060*/ 	.byte	0x04, 0x12
        /*0062*/ 	.short	(.L_17 - .L_16)
	.align		4
.L_16:
        /*0064*/ 	.word	index@(_Z14parallelPrefixPiS_i)
        /*0068*/ 	.word	0x00000000


	//----- nvinfo : EIATTR_MIN_STACK_SIZE
	.align		4
.L_17:
        /*006c*/ 	.byte	0x04, 0x12
        /*006e*/ 	.short	(.L_19 - .L_18)
	.align		4
.L_18:
        /*0070*/ 	.word	index@(_Z7PPWritePiS_i)
        /*0074*/ 	.word	0x00000000


	//----- nvinfo : EIATTR_MIN_STACK_SIZE
	.align		4
.L_19:
        /*0078*/ 	.byte	0x04, 0x12
        /*007a*/ 	.short	(.L_21 - .L_20)
	.align		4
.L_20:
        /*007c*/ 	.word	index@(_Z6PPReadPiS_i)
        /*0080*/ 	.word	0x00000000


	//----- nvinfo : EIATTR_MIN_STACK_SIZE
	.align		4
.L_21:
        /*0084*/ 	.byte	0x04, 0x12
        /*0086*/ 	.short	(.L_23 - .L_22)
	.align		4
.L_22:
        /*0088*/ 	.word	index@(_Z14convertTo1and0PiS_)
        /*008c*/ 	.word	0x00000000
.L_23:


//--------------------- .nv.compat                --------------------------
	.section	.nv.compat,"",@"SHT_CUDA_COMPAT_INFO"
	.align	4
        /*0000*/ 	.byte	0x02, 0x09, 0x00, 0x00, 0x02, 0x02, 0x01, 0x00, 0x02, 0x05, 0x05, 0x00, 0x03, 0x07, 0x01, 0x01
        /*0010*/ 	.byte	0x02, 0x03, 0x00, 0x00, 0x02, 0x06, 0x01, 0x00, 0x04, 0x0b, 0x08, 0x00, 0x09, 0x00, 0x00, 0x00
        /*0020*/ 	.byte	0x00, 0x00, 0x00, 0x00


//--------------------- .nv.info._Z14parallelPrefixPiS_i --------------------------
	.section	.nv.info._Z14parallelPrefixPiS_i,"",@"SHT_CUDA_INFO"
	.sectionflags	@""
	.align	4


	//----- nvinfo : EIATTR_CUDA_API_VERSION
	.align		4
        /*0000*/ 	.byte	0x04, 0x37
        /*0002*/ 	.short	(.L_25 - .L_24)
.L_24:
        /*0004*/ 	.word	0x00000082


	//----- nvinfo : EIATTR_KPARAM_INFO
	.align		4
.L_25:
        /*0008*/ 	.byte	0x04, 0x17
        /*000a*/ 	.short	(.L_27 - .L_26)
.L_26:
        /*000c*/ 	.word	0x00000000
        /*0010*/ 	.short	0x0002
        /*0012*/ 	.short	0x0010
        /*0014*/ 	.byte	0x00, 0xf0, 0x11, 0x00


	//----- nvinfo : EIATTR_KPARAM_INFO
	.align		4
.L_27:
        /*0018*/ 	.byte	0x04, 0x17
        /*001a*/ 	.short	(.L_29 - .L_28)
.L_28:
        /*001c*/ 	.word	0x00000000
        /*0020*/ 	.short	0x0001
        /*0022*/ 	.short	0x0008
        /*0024*/ 	.byte	0x00, 0xf5, 0x21, 0x00


	//----- nvinfo : EIATTR_KPARAM_INFO
	.align		4
.L_29:
        /*0028*/ 	.byte	0x04, 0x17
        /*002a*/ 	.short	(.L_31 - .L_30)
.L_30:
        /*002c*/ 	.word	0x00000000
        /*0030*/ 	.short	0x0000
        /*0032*/ 	.short	0x0000
        /*0034*/ 	.byte	0x00, 0xf5, 0x21, 0x00


	//----- nvinfo : EIATTR_SPARSE_MMA_MASK
	.align		4
.L_31:
        /*0038*/ 	.byte	0x03, 0x50
        /*003a*/ 	.short	0x0000


	//----- nvinfo : EIATTR_MAXREG_COUNT
	.align		4
        /*003c*/ 	.byte	0x03, 0x1b
        /*003e*/ 	.short	0x00ff


	//----- nvinfo : EIATTR_MERCURY_ISA_VERSION
	.align		4
        /*0040*/ 	.byte	0x03, 0x5f
        /*0042*/ 	.short	0x0101


	//----- nvinfo : EIATTR_VRC_CTA_INIT_COUNT
	.align		4
        /*0044*/ 	.byte	0x02, 0x4a
	.zero		1
	.zero		1


	//----- nvinfo : EIATTR_EXIT_INSTR_OFFSETS
	.align		4
        /*0048*/ 	.byte	0x04, 0x1c
        /*004a*/ 	.short	(.L_33 - .L_32)


	//   ....[0]....
.L_32:
        /*004c*/ 	.word	0x00000010


	//----- nvinfo : EIATTR_CBANK_PARAM_SIZE
	.align		4
.L_33:
        /*0050*/ 	.byte	0x03, 0x19
        /*0052*/ 	.short	0x0014


	//----- nvinfo : EIATTR_PARAM_CBANK
	.align		4
        /*0054*/ 	.byte	0x04, 0x0a
        /*0056*/ 	.short	(.L_35 - .L_34)
	.align		4
.L_34:
        /*0058*/ 	.word	index@(.nv.constant0._Z14parallelPrefixPiS_i)
        /*005c*/ 	.short	0x0380
        /*005e*/ 	.short	0x0014


	//----- nvinfo : EIATTR_SW_WAR
	.align		4
.L_35:
        /*0060*/ 	.byte	0x04, 0x36
        /*0062*/ 	.short	(.L_37 - .L_36)
.L_36:
        /*0064*/ 	.word	0x00000008
.L_37:


//--------------------- .nv.info._Z7PPWritePiS_i  --------------------------
	.section	.nv.info._Z7PPWritePiS_i,"",@"SHT_CUDA_INFO"
	.sectionflags	@""
	.align	4


	//----- nvinfo : EIATTR_CUDA_API_VERSION
	.align		4
        /*0000*/ 	.byte	0x04, 0x37
        /*0002*/ 	.short	(.L_39 - .L_38)
.L_38:
        /*0004*/ 	.word	0x00000082


	//----- nvinfo : EIATTR_KPARAM_INFO
	.align		4
.L_39:
        /*0008*/ 	.byte	0x04, 0x17
        /*000a*/ 	.short	(.L_41 - .L_40)
.L_40:
        /*000c*/ 	.word	0x00000000
        /*0010*/ 	.short	0x0002
        /*0012*/ 	.short	0x0010
        /*0014*/ 	.byte	0x00, 0xf0, 0x11, 0x00


	//----- nvinfo : EIATTR_KPARAM_INFO
	.align		4
.L_41:
        /*0018*/ 	.byte	0x04, 0x17
        /*001a*/ 	.short	(.L_43 - .L_42)
.L_42:
        /*001c*/ 	.word	0x00000000
        /*0020*/ 	.short	0x0001
        /*0022*/ 	.short	0x0008
        /*0024*/ 	.byte	0x00, 0xf5, 0x21, 0x00


	//----- nvinfo : EIATTR_KPARAM_INFO
	.align		4
.L_43:
        /*0028*/ 	.byte	0x04, 0x17
        /*002a*/ 	.short	(.L_45 - .L_44)
.L_44:
        /*002c*/ 	.word	0x00000000
        /*0030*/ 	.short	0x0000
        /*0032*/ 	.short	0x0000
        /*0034*/ 	.byte	0x00, 0xf5, 0x21, 0x00


	//----- nvinfo : EIATTR_SPARSE_MMA_MASK
	.align		4
.L_45:
        /*0038*/ 	.byte	0x03, 0x50
        /*003a*/ 	.short	0x0000


	//----- nvinfo : EIATTR_MAXREG_COUNT
	.align		4
        /*003c*/ 	.byte	0x03, 0x1b
        /*003e*/ 	.short	0x00ff


	//----- nvinfo : EIATTR_MERCURY_ISA_VERSION
	.align		4
        /*0040*/ 	.byte	0x03, 0x5f
        /*0042*/ 	.short	0x0101


	//----- nvinfo : EIATTR_VRC_CTA_INIT_COUNT
	.align		4
        /*0044*/ 	.byte	0x02, 0x4a
	.zero		1
	.zero		1


	//----- nvinfo : EIATTR_EXIT_INSTR_OFFSETS
	.align		4
        /*0048*/ 	.byte	0x04, 0x1c
        /*004a*/ 	.short	(.L_47 - .L_46)


	//   ....[0]....
.L_46:
        /*004c*/ 	.word	0x00000040


	//   ....[1]....
        /*0050*/ 	.word	0x000000e0


	//----- nvinfo : EIATTR_CBANK_PARAM_SIZE
	.align		4
.L_47:
        /*0054*/ 	.byte	0x03, 0x19
        /*0056*/ 	.short	0x0014


	//----- nvinfo : EIATTR_PARAM_CBANK
	.align		4
        /*0058*/ 	.byte	0x04, 0x0a
        /*005a*/ 	.short	(.L_49 - .L_48)
	.align		4
.L_48:
        /*005c*/ 	.word	index@(.nv.constant0._Z7PPWritePiS_i)
        /*0060*/ 	.short	0x0380
        /*0062*/ 	.short	0x0014


	//----- nvinfo : EIATTR_SW_WAR
	.align		4
.L_49:
        /*0064*/ 	.byte	0x04, 0x36
        /*0066*/ 	.short	(.L_51 - .L_50)
.L_50:
        /*0068*/ 	.word	0x00000008
.L_51:


//--------------------- .nv.info._Z6PPReadPiS_i   --------------------------
	.section	.nv.info._Z6PPReadPiS_i,"",@"SHT_CUDA_INFO"
	.sectionflags	@""
	.align	4


	//----- nvinfo : EIATTR_CUDA_API_VERSION
	.align		4
        /*0000*/ 	.byte	0x04, 0x37
        /*0002*/ 	.short	(.L_53 - .L_52)
.L_52:
        /*0004*/ 	.word	0x00000082


	//----- nvinfo : EIATTR_KPARAM_INFO
	.align		4
.L_53:
        /*0008*/ 	.byte	0x04, 0x17
        /*000a*/ 	.short	(.L_55 - .L_54)
.L_54:
        /*000c*/ 	.word	0x00000000
        /*0010*/ 	.short	0x0002
        /*0012*/ 	.short	0x0010
        /*0014*/ 	.byte	0x00, 0xf0, 0x11, 0x00


	//----- nvinfo : EIATTR_KPARAM_INFO
	.align		4
.L_55:
        /*0018*/ 	.byte	0x04, 0x17
        /*001a*/ 	.short	(.L_57 - .L_56)
.L_56:
        /*001c*/ 	.word	0x00000000
        /*0020*/ 	.short	0x0001
        /*0022*/ 	.short	0x0008
        /*0024*/ 	.byte	0x00, 0xf5, 0x21, 0x00


	//----- nvinfo : EIATTR_KPARAM_INFO
	.align		4
.L_57:
        /*0028*/ 	.byte	0x04, 0x17
        /*002a*/ 	.short	(.L_59 - .L_58)
.L_58:
        /*002c*/ 	.word	0x00000000
        /*0030*/ 	.short	0x0000
        /*0032*/ 	.short	0x0000
        /*0034*/ 	.byte	0x00, 0xf5, 0x21, 0x00


	//----- nvinfo : EIATTR_SPARSE_MMA_MASK
	.align		4
.L_59:
        /*0038*/ 	.byte	0x03, 0x50
        /*003a*/ 	.short	0x0000


	//----- nvinfo : EIATTR_MAXREG_COUNT
	.align		4
        /*003c*/ 	.byte	0x03, 0x1b
        /*003e*/ 	.short	0x00ff


	//----- nvinfo : EIATTR_MERCURY_ISA_VERSION
	.align		4
        /*0040*/ 	.byte	0x03, 0x5f
        /*0042*/ 	.short	0x0101


	//----- nvinfo : EIATTR_VRC_CTA_INIT_COUNT
	.align		4
        /*0044*/ 	.byte	0x02, 0x4a
	.zero		1
	.zero		1


	//----- nvinfo : EIATTR_EXIT_INSTR_OFFSETS
	.align		4
        /*0048*/ 	.byte	0x04, 0x1c
        /*004a*/ 	.short	(.L_61 - .L_60)


	//   ....[0]....
.L_60:
        /*004c*/ 	.word	0x00000040


	//   ....[1]....
        /*0050*/ 	.word	0x000000d0


	//----- nvinfo : EIATTR_CBANK_PARAM_SIZE
	.align		4
.L_61:
        /*0054*/ 	.byte	0x03, 0x19
        /*0056*/ 	.short	0x0014


	//----- nvinfo : EIATTR_PARAM_CBANK
	.align		4
        /*0058*/ 	.byte	0x04, 0x0a
        /*005a*/ 	.short	(.L_63 - .L_62)
	.align		4
.L_62:
        /*005c*/ 	.word	index@(.nv.constant0._Z6PPReadPiS_i)
        /*0060*/ 	.short	0x0380
        /*0062*/ 	.short	0x0014


	//----- nvinfo : EIATTR_SW_WAR
	.align		4
.L_63:
        /*0064*/ 	.byte	0x04, 0x36
        /*0066*/ 	.short	(.L_65 - .L_64)
.L_64:
        /*0068*/ 	.word	0x00000008
.L_65:


//--------------------- .nv.info._Z14convertTo1and0PiS_ --------------------------
	.section	.nv.info._Z14convertTo1and0PiS_,"",@"SHT_CUDA_INFO"
	.sectionflags	@""
	.align	4


	//----- nvinfo : EIATTR_CUDA_API_VERSION
	.align		4
        /*0000*/ 	.byte	0x04, 0x37
        /*0002*/ 	.short	(.L_67 - .L_66)
.L_66:
        /*0004*/ 	.word	0x00000082


	//----- nvinfo : EIATTR_KPARAM_INFO
	.align		4
.L_67:
        /*0008*/ 	.byte	0x04, 0x17
        /*000a*/ 	.short	(.L_69 - .L_68)
.L_68:
        /*000c*/ 	.word	0x00000000
        /*0010*/ 	.short	0x0001
        /*0012*/ 	.short	0x0008
        /*0014*/ 	.byte	0x00, 0xf5, 0x21, 0x00


	//----- nvinfo : EIATTR_KPARAM_INFO
	.align		4
.L_69:
        /*0018*/ 	.byte	0x04, 0x17
        /*001a*/ 	.short	(.L_71 - .L_70)
.L_70:
        /*001c*/ 	.word	0x00000000
        /*0020*/ 	.short	0x0000
        /*0022*/ 	.short	0x0000
        /*0024*/ 	.byte	0x00, 0xf5, 0x21, 0x00


	//----- nvinfo : EIATTR_SPARSE_MMA_MASK
	.align		4
.L_71:
        /*0028*/ 	.byte	0x03, 0x50
        /*002a*/ 	.short	0x0000


	//----- nvinfo : EIATTR_MAXREG_COUNT
	.align		4
        /*002c*/ 	.byte	0x03, 0x1b
        /*002e*/ 	.short	0x00ff


	//----- nvinfo : EIATTR_MERCURY_ISA_VERSION
	.align		4
        /*0030*/ 	.byte	0x03, 0x5f
        /*0032*/ 	.short	0x0101


	//----- nvinfo : EIATTR_VRC_CTA_INIT_COUNT
	.align		4
        /*0034*/ 	.byte	0x02, 0x4a
	.zero		1
	.zero		1


	//----- nvinfo : EIATTR_EXIT_INSTR_OFFSETS
	.align		4
        /*0038*/ 	.byte	0x04, 0x1c
        /*003a*/ 	.short	(.L_73 - .L_72)


	//   ....[0]....
.L_72:
        /*003c*/ 	.word	0x000000c0


	//----- nvinfo : EIATTR_CBANK_PARAM_SIZE
	.align		4
.L_73:
        /*0040*/ 	.byte	0x03, 0x19
        /*0042*/ 	.short	0x0010


	//----- nvinfo : EIATTR_PARAM_CBANK
	.align		4
        /*0044*/ 	.byte	0x04, 0x0a
        /*0046*/ 	.short	(.L_75 - .L_74)
	.align		4
.L_74:
        /*0048*/ 	.word	index@(.nv.constant0._Z14convertTo1and0PiS_)
        /*004c*/ 	.short	0x0380
        /*004e*/ 	.short	0x0010


	//----- nvinfo : EIATTR_SW_WAR
	.align		4
.L_75:
        /*0050*/ 	.byte	0x04, 0x36
        /*0052*/ 	.short	(.L_77 - .L_76)
.L_76:
        /*0054*/ 	.word	0x00000008
.L_77:


//--------------------- .nv.callgraph             --------------------------
	.section	.nv.callgraph,"",@"SHT_CUDA_CALLGRAPH"
	.align	4
	.sectionentsize	8
	.align		4
        /*0000*/ 	.word	0x00000000
	.align		4
        /*0004*/ 	.word	0xffffffff
	.align		4
        /*0008*/ 	.word	0x00000000
	.align		4
        /*000c*/ 	.word	0xfffffffe
	.align		4
        /*0010*/ 	.word	0x00000000
	.align		4
        /*0014*/ 	.word	0xfffffffd
	.align		4
        /*0018*/ 	.word	0x00000000
	.align		4
        /*001c*/ 	.word	0xfffffffc


//--------------------- .text._Z14parallelPrefixPiS_i --------------------------
	.section	.text._Z14parallelPrefixPiS_i,"ax",@progbits
	.align	128
        .global         _Z14parallelPrefixPiS_i
        .type           _Z14parallelPrefixPiS_i,@function
        .size           _Z14parallelPrefixPiS_i,(.L_x_4 - _Z14parallelPrefixPiS_i)
        .other          _Z14parallelPrefixPiS_i,@"STO_CUDA_ENTRY STV_DEFAULT"
_Z14parallelPrefixPiS_i:
.text._Z14parallelPrefixPiS_i:
[----:B------:R-:W-:Y:S01]  /*0000*/  LDC R1, c[0x0][0x37c] ;  /* 0x0000df00ff017b82 */ /* 0x000fe20000000800 */
[----:B------:R-:W-:Y:S05]  /*0010*/  EXIT ;  /* 0x000000000000794d */ /* 0x000fea0003800000 */
.L_x_0:
[----:B------:R-:W-:-:S00]  /*0020*/  BRA `(.L_x_0) ;  /* 0xfffffffc00fc7947 */ /* 0x000fc0000383ffff */
[----:B------:R-:W-:-:S00]  /*0030*/  NOP ;  /* 0x0000000000007918 */ /* 0x000fc00000000000 */
        /* <DEDUP_REMOVED lines=12> */
.L_x_4:


//--------------------- .text._Z7PPWritePiS_i     --------------------------
	.section	.text._Z7PPWritePiS_i,"ax",@progbits
	.align	128
        .global         _Z7PPWritePiS_i
        .type           _Z7PPWritePiS_i,@function
        .size           _Z7PPWritePiS_i,(.L_x_5 - _Z7PPWritePiS_i)
        .other          _Z7PPWritePiS_i,@"STO_CUDA_ENTRY STV_DEFAULT"
_Z7PPWritePiS_i:
.text._Z7PPWritePiS_i:
[----:B------:R-:W-:Y:S01]  /*0000*/  LDC R1, c[0x0][0x37c] ;  /* 0x0000df00ff017b82 */ /* 0x000fe20000000800 */
[----:B------:R-:W0:Y:S01]  /*0010*/  S2R R7, SR_CTAID.X ;  /* 0x0000000000077919 */ /* 0x000e220000002500 */
[----:B------:R-:W0:Y:S02]  /*0020*/  LDCU UR4, c[0x0][0x390] ;  /* 0x00007200ff0477ac */ /* 0x000e240008000800 */
[----:B0-----:R-:W-:-:S13]  /*0030*/  ISETP.GE.U32.AND P0, PT, R7, UR4, PT ;  /* 0x0000000407007c0c */ /* 0x001fda000bf06070 */
[----:B------:R-:W-:Y:S05]  /*0040*/  @!P0 EXIT ;  /* 0x000000000000894d */ /* 0x000fea0003800000 */
[----:B------:R-:W0:Y:S01]  /*0050*/  LDC.64 R2, c[0x0][0x388] ;  /* 0x0000e200ff027b82 */ /* 0x000e220000000a00 */
[----:B------:R-:W1:Y:S07]  /*0060*/  LDCU.64 UR4, c[0x0][0x358] ;  /* 0x00006b00ff0477ac */ /* 0x000e6e0008000a00 */
[----:B------:R-:W2:Y:S01]  /*0070*/  LDC.64 R4, c[0x0][0x380] ;  /* 0x0000e000ff047b82 */ /* 0x000ea20000000a00 */
[----:B0-----:R-:W-:-:S06]  /*0080*/  IMAD.WIDE.U32 R2, R7, 0x4, R2 ;  /* 0x0000000407027825 */ /* 0x001fcc00078e0002 */
[----:B-1----:R-:W3:Y:S01]  /*0090*/  LDG.E R2, desc[UR4][R2.64] ;  /* 0x0000000402027981 */ /* 0x002ee2000c1e1900 */
[----:B--2---:R-:W-:-:S05]  /*00a0*/  IMAD.WIDE.U32 R4, R7, 0x4, R4 ;  /* 0x0000000407047825 */ /* 0x004fca00078e0004 */
[----:B------:R-:W3:Y:S02]  /*00b0*/  LDG.E R7, desc[UR4][R4.64] ;  /* 0x0000000404077981 */ /* 0x000ee4000c1e1900 */
[----:B---3--:R-:W-:-:S05]  /*00c0*/  IADD3 R7, PT, PT, R2, R7, RZ ;  /* 0x0000000702077210 */ /* 0x008fca0007ffe0ff */
[----:B------:R-:W-:Y:S01]  /*00d0*/  STG.E desc[UR4][R4.64], R7 ;  /* 0x0000000704007986 */ /* 0x000fe2000c101904 */
[----:B------:R-:W-:Y:S05]  /*00e0*/  EXIT ;  /* 0x000000000000794d */ /* 0x000fea0003800000 */
.L_x_1:
        /* <DEDUP_REMOVED lines=9> */
.L_x_5:


//--------------------- .text._Z6PPReadPiS_i      --------------------------
	.section	.text._Z6PPReadPiS_i,"ax",@progbits
	.align	128
        .global         _Z6PPReadPiS_i
        .type           _Z6PPReadPiS_i,@function
        .size           _Z6PPReadPiS_i,(.L_x_6 - _Z6PPReadPiS_i)
        .other          _Z6PPReadPiS_i,@"STO_CUDA_ENTRY STV_DEFAULT"
_Z6PPReadPiS_i:
.text._Z6PPReadPiS_i:
[----:B------:R-:W-:Y:S01]  /*0000*/  LDC R1, c[0x0][0x37c] ;  /* 0x0000df00ff017b82 */ /* 0x000fe20000000800 */
[----:B------:R-:W0:Y:S07]  /*0010*/  S2R R7, SR_CTAID.X ;  /* 0x0000000000077919 */ /* 0x000e2e0000002500 */
[----:B------:R-:W0:Y:S02]  /*0020*/  LDC R0, c[0x0][0x390] ;  /* 0x0000e400ff007b82 */ /* 0x000e240000000800 */
[----:B0-----:R-:W-:-:S13]  /*0030*/  ISETP.GE.U32.AND P0, PT, R7, R0, PT ;  /* 0x000000000700720c */ /* 0x001fda0003f06070 */
[----:B------:R-:W-:Y:S05]  /*0040*/  @!P0 EXIT ;  /* 0x000000000000894d */ /* 0x000fea0003800000 */
[----:B------:R-:W0:Y:S01]  /*0050*/  LDC.64 R2, c[0x0][0x380] ;  /* 0x0000e000ff027b82 */ /* 0x000e220000000a00 */
[----:B------:R-:W1:Y:S01]  /*0060*/  LDCU.64 UR4, c[0x0][0x358] ;  /* 0x00006b00ff0477ac */ /* 0x000e620008000a00 */
[----:B------:R-:W-:-:S05]  /*0070*/  IADD3 R5, PT, PT, R7, -R0, RZ ;  /* 0x8000000007057210 */ /* 0x000fca0007ffe0ff */
[----:B0-----:R-:W-:Y:S02]  /*0080*/  IMAD.WIDE.U32 R2, R5, 0x4, R2 ;  /* 0x0000000405027825 */ /* 0x001fe400078e0002 */
[----:B------:R-:W0:Y:S04]  /*0090*/  LDC.64 R4, c[0x0][0x388] ;  /* 0x0000e200ff047b82 */ /* 0x000e280000000a00 */
[----:B-1----:R-:W2:Y:S01]  /*00a0*/  LDG.E R3, desc[UR4][R2.64] ;  /* 0x0000000402037981 */ /* 0x002ea2000c1e1900 */
[----:B0-----:R-:W-:-:S05]  /*00b0*/  IMAD.WIDE.U32 R4, R7, 0x4, R4 ;  /* 0x0000000407047825 */ /* 0x001fca00078e0004 */
[----:B--2---:R-:W-:Y:S01]  /*00c0*/  STG.E desc[UR4][R4.64], R3 ;  /* 0x0000000304007986 */ /* 0x004fe2000c101904 */
[----:B------:R-:W-:Y:S05]  /*00d0*/  EXIT ;  /* 0x000000000000794d */ /* 0x000fea0003800000 */
.L_x_2:
        /* <DEDUP_REMOVED lines=10> */
.L_x_6:


//--------------------- .text._Z14convertTo1and0PiS_ --------------------------
	.section	.text._Z14convertTo1and0PiS_,"ax",@progbits
	.align	128
        .global         _Z14convertTo1and0PiS_
        .type           _Z14convertTo1and0PiS_,@function
        .size           _Z14convertTo1and0PiS_,(.L_x_7 - _Z14convertTo1and0PiS_)
        .other          _Z14convertTo1and0PiS_,@"STO_CUDA_ENTRY STV_DEFAULT"
_Z14convertTo1and0PiS_:
.text._Z14convertTo1and0PiS_:
[----:B------:R-:W-:Y:S01]  /*0000*/  LDC R1, c[0x0][0x37c] ;  /* 0x0000df00ff017b82 */ /* 0x000fe20000000800 */
[----:B------:R-:W0:Y:S07]  /*0010*/  S2R R9, SR_CTAID.X ;  /* 0x0000000000097919 */ /* 0x000e2e0000002500 */
[----:B------:R-:W0:Y:S01]  /*0020*/  LDC.64 R2, c[0x0][0x380] ;  /* 0x0000e000ff027b82 */ /* 0x000e220000000a00 */
[----:B------:R-:W1:Y:S07]  /*0030*/  LDCU.64 UR4, c[0x0][0x358] ;  /* 0x00006b00ff0477ac */ /* 0x000e6e0008000a00 */
[----:B------:R-:W2:Y:S01]  /*0040*/  LDC.64 R4, c[0x0][0x388] ;  /* 0x0000e200ff047b82 */ /* 0x000ea20000000a00 */
[----:B0-----:R-:W-:-:S06]  /*0050*/  IMAD.WIDE.U32 R2, R9, 0x4, R2 ;  /* 0x0000000409027825 */ /* 0x001fcc00078e0002 */
[----:B-1----:R-:W3:Y:S01]  /*0060*/  LDG.E R2, desc[UR4][R2.64] ;  /* 0x0000000402027981 */ /* 0x002ee2000c1e1900 */
[----:B--2---:R-:W-:Y:S01]  /*0070*/  IMAD.WIDE.U32 R4, R9, 0x4, R4 ;  /* 0x0000000409047825 */ /* 0x004fe200078e0004 */
[----:B---3--:R-:W-:-:S04]  /*0080*/  LEA.HI R0, R2, R2, RZ, 0x1 ;  /* 0x0000000202007211 */ /* 0x008fc800078f08ff */
[----:B------:R-:W-:-:S04]  /*0090*/  LOP3.LUT R7, R0, 0xfffffffe, RZ, 0xc0, !PT ;  /* 0xfffffffe00077812 */ /* 0x000fc800078ec0ff */
[----:B------:R-:W-:-:S05]  /*00a0*/  IADD3 R7, PT, PT, R2, -R7, RZ ;  /* 0x8000000702077210 */ /* 0x000fca0007ffe0ff */
[----:B------:R-:W-:Y:S01]  /*00b0*/  STG.E desc[UR4][R4.64], R7 ;  /* 0x0000000704007986 */ /* 0x000fe2000c101904 */
[----:B------:R-:W-:Y:S05]  /*00c0*/  EXIT ;  /* 0x000000000000794d */ /* 0x000fea0003800000 */
.L_x_3:
        /* <DEDUP_REMOVED lines=11> */
.L_x_7:


//--------------------- .nv.shared.reserved.0     --------------------------
	.section	.nv.shared.reserved.0,"aw",@nobits
	.weak		__nv_reservedSMEM_offset_0_alias
	.size		__nv_reservedSMEM_offset_0_alias, 0, 64
	.other		__nv_reservedSMEM_offset_0_alias,@"STO_CUDA_RESERVED_SHARED STV_DEFAULT"
__nv_reservedSMEM_offset_0_alias:
	.zero		0
	.zero		64


//--------------------- .nv.constant0._Z14parallelPrefixPiS_i --------------------------
	.section	.nv.constant0._Z14parallelPrefixPiS_i,"a",@progbits
	.sectionflags	@""
	.align	4
.nv.constant0._Z14parallelPrefixPiS_i:
	.zero		916


//--------------------- .nv.constant0._Z7PPWritePiS_i --------------------------
	.section	.nv.constant0._Z7PPWritePiS_i,"a",@progbits
	.sectionflags	@""
	.align	4
.nv.constant0._Z7PPWritePiS_i:
	.zero		916


//--------------------- .nv.constant0._Z6PPReadPiS_i --------------------------
	.section	.nv.constant0._Z6PPReadPiS_i,"a",@progbits
	.sectionflags	@""
	.align	4
.nv.constant0._Z6PPReadPiS_i:
	.zero		916


//--------------------- .nv.constant0._Z14convertTo1and0PiS_ --------------------------
	.section	.nv.constant0._Z14convertTo1and0PiS_,"a",@progbits
	.sectionflags	@""
	.align	4
.nv.constant0._Z14convertTo1and0PiS_:
	.zero		912


//--------------------- SYMBOLS --------------------------

	.type		.nv.reservedSmem.offset0,@object
	.size		.nv.reservedSmem.offset0,0x4
